//
// Generated by NVIDIA NVVM Compiler
//
// Compiler Build ID: CL-36424714
// Cuda compilation tools, release 13.0, V13.0.88
// Based on NVVM 20.0.0
//

.version 9.0
.target sm_100
.address_size 64

	// .globl	_Z4OnesPfii

.visible .entry _Z4OnesPfii(
	.param .u64 .ptr .align 1 _Z4OnesPfii_param_0,
	.param .u32 _Z4OnesPfii_param_1,
	.param .u32 _Z4OnesPfii_param_2
)
{
	.reg .pred 	%p<2>;
	.reg .b32 	%r<9>;
	.reg .b64 	%rd<5>;

	ld.param.u64 	%rd1, [_Z4OnesPfii_param_0];
	ld.param.u32 	%r2, [_Z4OnesPfii_param_1];
	ld.param.u32 	%r3, [_Z4OnesPfii_param_2];
	mov.u32 	%r4, %ntid.x;
	mov.u32 	%r5, %ctaid.x;
	mov.u32 	%r6, %tid.x;
	mad.lo.s32 	%r1, %r4, %r5, %r6;
	mul.lo.s32 	%r7, %r3, %r2;
	setp.ge.s32 	%p1, %r1, %r7;
	@%p1 bra 	$L__BB0_2;
	cvta.to.global.u64 	%rd2, %rd1;
	mul.wide.s32 	%rd3, %r1, 4;
	add.s64 	%rd4, %rd2, %rd3;
	mov.b32 	%r8, 1065353216;
	st.global.u32 	[%rd4], %r8;
$L__BB0_2:
	ret;

}
	// .globl	_Z9Update_AbPdS_S_ii
.visible .entry _Z9Update_AbPdS_S_ii(
	.param .u64 .ptr .align 1 _Z9Update_AbPdS_S_ii_param_0,
	.param .u64 .ptr .align 1 _Z9Update_AbPdS_S_ii_param_1,
	.param .u64 .ptr .align 1 _Z9Update_AbPdS_S_ii_param_2,
	.param .u32 _Z9Update_AbPdS_S_ii_param_3,
	.param .u32 _Z9Update_AbPdS_S_ii_param_4
)
{
	.reg .pred 	%p<2>;
	.reg .b32 	%r<8>;
	.reg .b64 	%rd<11>;
	.reg .b64 	%fd<6>;

	ld.param.u64 	%rd1, [_Z9Update_AbPdS_S_ii_param_0];
	ld.param.u64 	%rd2, [_Z9Update_AbPdS_S_ii_param_1];
	ld.param.u64 	%rd3, [_Z9Update_AbPdS_S_ii_param_2];
	ld.param.u32 	%r2, [_Z9Update_AbPdS_S_ii_param_3];
	ld.param.u32 	%r3, [_Z9Update_AbPdS_S_ii_param_4];
	mov.u32 	%r4, %ntid.x;
	mov.u32 	%r5, %ctaid.x;
	mov.u32 	%r6, %tid.x;
	mad.lo.s32 	%r1, %r4, %r5, %r6;
	mul.lo.s32 	%r7, %r3, %r2;
	setp.ge.s32 	%p1, %r1, %r7;
	@%p1 bra 	$L__BB1_2;
	cvta.to.global.u64 	%rd4, %rd3;
	cvta.to.global.u64 	%rd5, %rd1;
	cvta.to.global.u64 	%rd6, %rd2;
	mul.wide.s32 	%rd7, %r1, 8;
	add.s64 	%rd8, %rd4, %rd7;
	ld.global.f64 	%fd1, [%rd8];
	add.s64 	%rd9, %rd5, %rd7;
	ld.global.f64 	%fd2, [%rd9];
	add.s64 	%rd10, %rd6, %rd7;
	ld.global.f64 	%fd3, [%rd10];
	div.rn.f64 	%fd4, %fd2, %fd3;
	mul.f64 	%fd5, %fd1, %fd4;
	st.global.f64 	[%rd8], %fd5;
$L__BB1_2:
	ret;

}


// ===== COMPILED SASS (sm_100) =====

	.target	sm_100

	.elftype	@"ET_EXEC"


//--------------------- .note.nv.tkinfo           --------------------------
	.section	.note.nv.tkinfo,"",@"SHT_NOTE"
	.sectionflags	@"SHF_NOTE_NV_TKINFO"
	.tkinfo
        /*0018*/ 	.word	0x00000002
        /*0030*/ 	.string	""
        /*0030*/ 	.string	"ptxas"
        /*0030*/ 	.string	"Cuda compilation tools, release 13.0, V13.0.88"
        /*0030*/ 	.string	"Build cuda_13.0.r13.0/compiler.36424714_0"
        /*0030*/ 	.string	"-arch sm_100 -m 64 "



//--------------------- .note.nv.cuinfo           --------------------------
	.section	.note.nv.cuinfo,"",@"SHT_NOTE"
	.sectionflags	@"SHF_NOTE_NV_CUINFO"
        /*0018*/ 	.short	0x0002
        /*001a*/ 	.short	0x0064
        /*001c*/ 	.short	0x0082
	.zero		2


//--------------------- .nv.info                  --------------------------
	.section	.nv.info,"",@"SHT_CUDA_INFO"
	.align	4


	//----- nvinfo : EIATTR_REGCOUNT
	.align		4
        /*0000*/ 	.byte	0x04, 0x2f
        /*0002*/ 	.short	(.L_1 - .L_0)
	.align		4
.L_0:
        /*0004*/ 	.word	index@(_Z4OnesPfii)
        /*0008*/ 	.word	0x0000000a


	//----- nvinfo : EIATTR_FRAME_SIZE
	.align		4
.L_1:
        /*000c*/ 	.byte	0x04, 0x11
        /*000e*/ 	.short	(.L_3 - .L_2)
	.align		4
.L_2:
        /*0010*/ 	.word	index@(_Z4OnesPfii)
        /*0014*/ 	.word	0x00000000


	//----- nvinfo : EIATTR_REGCOUNT
	.align		4
.L_3:
        /*0018*/ 	.byte	0x04, 0x2f
        /*001a*/ 	.short	(.L_5 - .L_4)
	.align		4
.L_4:
        /*001c*/ 	.word	index@(_Z9Update_AbPdS_S_ii)
        /*0020*/ 	.word	0x0000001c


	//----- nvinfo : EIATTR_FRAME_SIZE
	.align		4
.L_5:
        /*0024*/ 	.byte	0x04, 0x11
        /*0026*/ 	.short	(.L_7 - .L_6)
	.align		4
.L_6:
        /*0028*/ 	.word	index@($__internal_0_$__cuda_sm20_div_rn_f64_full)
        /*002c*/ 	.word	0x00000000


	//----- nvinfo : EIATTR_FRAME_SIZE
	.align		4
.L_7:
        /*0030*/ 	.byte	0x04, 0x11
        /*0032*/ 	.short	(.L_9 - .L_8)
	.align		4
.L_8:
        /*0034*/ 	.word	index@(_Z9Update_AbPdS_S_ii)
        /*0038*/ 	.word	0x00000000


	//----- nvinfo : EIATTR_MIN_STACK_SIZE
	.align		4
.L_9:
        /*003c*/ 	.byte	0x04, 0x12
        /*003e*/ 	.short	(.L_11 - .L_10)
	.align		4
.L_10:
        /*0040*/ 	.word	index@(_Z9Update_AbPdS_S_ii)
        /*0044*/ 	.word	0x00000000


	//----- nvinfo : EIATTR_MIN_STACK_SIZE
	.align		4
.L_11:
        /*0048*/ 	.byte	0x04, 0x12
        /*004a*/ 	.short	(.L_13 - .L_12)
	.align		4
.L_12:
        /*004c*/ 	.word	index@(_Z4OnesPfii)
        /*0050*/ 	.word	0x00000000
.L_13:


//--------------------- .nv.compat                --------------------------
	.section	.nv.compat,"",@"SHT_CUDA_COMPAT_INFO"
	.align	4
        /*0000*/ 	.byte	0x02, 0x09, 0x00, 0x00, 0x02, 0x02, 0x01, 0x00, 0x02, 0x05, 0x05, 0x00, 0x03, 0x07, 0x01, 0x01
        /*0010*/ 	.byte	0x02, 0x03, 0x00, 0x00, 0x02, 0x06, 0x01, 0x00, 0x04, 0x0b, 0x08, 0x00, 0x01, 0x00, 0x00, 0x00
        /*0020*/ 	.byte	0x00, 0x00, 0x00, 0x00


//--------------------- .nv.info._Z9Update_AbPdS_S_ii --------------------------
	.section	.nv.info._Z9Update_AbPdS_S_ii,"",@"SHT_CUDA_INFO"
	.sectionflags	@""
	.align	4


	//----- nvinfo : EIATTR_CUDA_API_VERSION
	.align		4
        /*0000*/ 	.byte	0x04, 0x37
        /*0002*/ 	.short	(.L_15 - .L_14)
.L_14:
        /*0004*/ 	.word	0x00000082


	//----- nvinfo : EIATTR_KPARAM_INFO
	.align		4
.L_15:
        /*0008*/ 	.byte	0x04, 0x17
        /*000a*/ 	.short	(.L_17 - .L_16)
.L_16:
        /*000c*/ 	.word	0x00000000
        /*0010*/ 	.short	0x0004
        /*0012*/ 	.short	0x001c
        /*0014*/ 	.byte	0x00, 0xf0, 0x11, 0x00


	//----- nvinfo : EIATTR_KPARAM_INFO
	.align		4
.L_17:
        /*0018*/ 	.byte	0x04, 0x17
        /*001a*/ 	.short	(.L_19 - .L_18)
.L_18:
        /*001c*/ 	.word	0x00000000
        /*0020*/ 	.short	0x0003
        /*0022*/ 	.short	0x0018
        /*0024*/ 	.byte	0x00, 0xf0, 0x11, 0x00


	//----- nvinfo : EIATTR_KPARAM_INFO
	.align		4
.L_19:
        /*0028*/ 	.byte	0x04, 0x17
        /*002a*/ 	.short	(.L_21 - .L_20)
.L_20:
        /*002c*/ 	.word	0x00000000
        /*0030*/ 	.short	0x0002
        /*0032*/ 	.short	0x0010
        /*0034*/ 	.byte	0x00, 0xf5, 0x21, 0x00


	//----- nvinfo : EIATTR_KPARAM_INFO
	.align		4
.L_21:
        /*0038*/ 	.byte	0x04, 0x17
        /*003a*/ 	.short	(.L_23 - .L_22)
.L_22:
        /*003c*/ 	.word	0x00000000
        /*0040*/ 	.short	0x0001
        /*0042*/ 	.short	0x0008
        /*0044*/ 	.byte	0x00, 0xf5, 0x21, 0x00


	//----- nvinfo : EIATTR_KPARAM_INFO
	.align		4
.L_23:
        /*0048*/ 	.byte	0x04, 0x17
        /*004a*/ 	.short	(.L_25 - .L_24)
.L_24:
        /*004c*/ 	.word	0x00000000
        /*0050*/ 	.short	0x0000
        /*0052*/ 	.short	0x0000
        /*0054*/ 	.byte	0x00, 0xf5, 0x21, 0x00


	//----- nvinfo : EIATTR_SPARSE_MMA_MASK
	.align		4
.L_25:
        /*0058*/ 	.byte	0x03, 0x50
        /*005a*/ 	.short	0x0000


	//----- nvinfo : EIATTR_MAXREG_COUNT
	.align		4
        /*005c*/ 	.byte	0x03, 0x1b
        /*005e*/ 	.short	0x00ff


	//----- nvinfo : EIATTR_MERCURY_ISA_VERSION
	.align		4
        /*0060*/ 	.byte	0x03, 0x5f
        /*0062*/ 	.short	0x0101


	//----- nvinfo : EIATTR_VRC_CTA_INIT_COUNT
	.align		4
        /*0064*/ 	.byte	0x02, 0x4a
	.zero		1
	.zero		1


	//----- nvinfo : EIATTR_EXIT_INSTR_OFFSETS
	.align		4
        /*0068*/ 	.byte	0x04, 0x1c
        /*006a*/ 	.short	(.L_27 - .L_26)


	//   ....[0]....
.L_26:
        /*006c*/ 	.word	0x00000080


	//   ....[1]....
        /*0070*/ 	.word	0x00000290


	//----- nvinfo : EIATTR_CRS_STACK_SIZE
	.align		4
.L_27:
        /*0074*/ 	.byte	0x04, 0x1e
        /*0076*/ 	.short	(.L_29 - .L_28)
.L_28:
        /*0078*/ 	.word	0x00000000


	//----- nvinfo : EIATTR_CBANK_PARAM_SIZE
	.align		4
.L_29:
        /*007c*/ 	.byte	0x03, 0x19
        /*007e*/ 	.short	0x0020


	//----- nvinfo : EIATTR_PARAM_CBANK
	.align		4
        /*0080*/ 	.byte	0x04, 0x0a
        /*0082*/ 	.short	(.L_31 - .L_30)
	.align		4
.L_30:
        /*0084*/ 	.word	index@(.nv.constant0._Z9Update_AbPdS_S_ii)
        /*0088*/ 	.short	0x0380
        /*008a*/ 	.short	0x0020


	//----- nvinfo : EIATTR_SW_WAR
	.align		4
.L_31:
        /*008c*/ 	.byte	0x04, 0x36
        /*008e*/ 	.short	(.L_33 - .L_32)
.L_32:
        /*0090*/ 	.word	0x00000008
.L_33:


//--------------------- .nv.info._Z4OnesPfii      --------------------------
	.section	.nv.info._Z4OnesPfii,"",@"SHT_CUDA_INFO"
	.sectionflags	@""
	.align	4


	//----- nvinfo : EIATTR_CUDA_API_VERSION
	.align		4
        /*0000*/ 	.byte	0x04, 0x37
        /*0002*/ 	.short	(.L_35 - .L_34)
.L_34:
        /*0004*/ 	.word	0x00000082


	//----- nvinfo : EIATTR_KPARAM_INFO
	.align		4
.L_35:
        /*0008*/ 	.byte	0x04, 0x17
        /*000a*/ 	.short	(.L_37 - .L_36)
.L_36:
        /*000c*/ 	.word	0x00000000
        /*0010*/ 	.short	0x0002
        /*0012*/ 	.short	0x000c
        /*0014*/ 	.byte	0x00, 0xf0, 0x11, 0x00


	//----- nvinfo : EIATTR_KPARAM_INFO
	.align		4
.L_37:
        /*0018*/ 	.byte	0x04, 0x17
        /*001a*/ 	.short	(.L_39 - .L_38)
.L_38:
        /*001c*/ 	.word	0x00000000
        /*0020*/ 	.short	0x0001
        /*0022*/ 	.short	0x0008
        /*0024*/ 	.byte	0x00, 0xf0, 0x11, 0x00


	//----- nvinfo : EIATTR_KPARAM_INFO
	.align		4
.L_39:
        /*0028*/ 	.byte	0x04, 0x17
        /*002a*/ 	.short	(.L_41 - .L_40)
.L_40:
        /*002c*/ 	.word	0x00000000
        /*0030*/ 	.short	0x0000
        /*0032*/ 	.short	0x0000
        /*0034*/ 	.byte	0x00, 0xf5, 0x21, 0x00


	//----- nvinfo : EIATTR_SPARSE_MMA_MASK
	.align		4
.L_41:
        /*0038*/ 	.byte	0x03, 0x50
        /*003a*/ 	.short	0x0000


	//----- nvinfo : EIATTR_MAXREG_COUNT
	.align		4
        /*003c*/ 	.byte	0x03, 0x1b
        /*003e*/ 	.short	0x00ff


	//----- nvinfo : EIATTR_MERCURY_ISA_VERSION
	.align		4
        /*0040*/ 	.byte	0x03, 0x5f
        /*0042*/ 	.short	0x0101


	//----- nvinfo : EIATTR_VRC_CTA_INIT_COUNT
	.align		4
        /*0044*/ 	.byte	0x02, 0x4a
	.zero		1
	.zero		1


	//----- nvinfo : EIATTR_EXIT_INSTR_OFFSETS
	.align		4
        /*0048*/ 	.byte	0x04, 0x1c
        /*004a*/ 	.short	(.L_43 - .L_42)


	//   ....[0]....
.L_42:
        /*004c*/ 	.word	0x00000080


	//   ....[1]....
        /*0050*/ 	.word	0x000000e0


	//----- nvinfo : EIATTR_CBANK_PARAM_SIZE
	.align		4
.L_43:
        /*0054*/ 	.byte	0x03, 0x19
        /*0056*/ 	.short	0x0010


	//----- nvinfo : EIATTR_PARAM_CBANK
	.align		4
        /*0058*/ 	.byte	0x04, 0x0a
        /*005a*/ 	.short	(.L_45 - .L_44)
	.align		4
.L_44:
        /*005c*/ 	.word	index@(.nv.constant0._Z4OnesPfii)
        /*0060*/ 	.short	0x0380
        /*0062*/ 	.short	0x0010


	//----- nvinfo : EIATTR_SW_WAR
	.align		4
.L_45:
        /*0064*/ 	.byte	0x04, 0x36
        /*0066*/ 	.short	(.L_47 - .L_46)
.L_46:
        /*0068*/ 	.word	0x00000008
.L_47:


//--------------------- .nv.callgraph             --------------------------
	.section	.nv.callgraph,"",@"SHT_CUDA_CALLGRAPH"
	.align	4
	.sectionentsize	8
	.align		4
        /*0000*/ 	.word	0x00000000
	.align		4
        /*0004*/ 	.word	0xffffffff
	.align		4
        /*0008*/ 	.word	0x00000000
	.align		4
        /*000c*/ 	.word	0xfffffffe
	.align		4
        /*0010*/ 	.word	0x00000000
	.align		4
        /*0014*/ 	.word	0xfffffffd
	.align		4
        /*0018*/ 	.word	0x00000000
	.align		4
        /*001c*/ 	.word	0xfffffffc


//--------------------- .text._Z9Update_AbPdS_S_ii --------------------------
	.section	.text._Z9Update_AbPdS_S_ii,"ax",@progbits
	.align	128
        .global         _Z9Update_AbPdS_S_ii
        .type           _Z9Update_AbPdS_S_ii,@function
        .size           _Z9Update_AbPdS_S_ii,(.L_x_9 - _Z9Update_AbPdS_S_ii)
        .other          _Z9Update_AbPdS_S_ii,@"STO_CUDA_ENTRY STV_DEFAULT"
_Z9Update_AbPdS_S_ii:
.text._Z9Update_AbPdS_S_ii:
[----:B------:R-:W-:Y:S01]  /*0000*/  LDC R1, c[0x0][0x37c] ;  /* 0x0000df00ff017b82 */ /* 0x000fe20000000800 */
[----:B------:R-:W0:Y:S01]  /*0010*/  S2R R3, SR_CTAID.X ;  /* 0x0000000000037919 */ /* 0x000e220000002500 */
[----:B------:R-:W1:Y:S01]  /*0020*/  LDCU.64 UR4, c[0x0][0x398] ;  /* 0x00007300ff0477ac */ /* 0x000e620008000a00 */
[----:B------:R-:W0:Y:S01]  /*0030*/  S2R R0, SR_TID.X ;  /* 0x0000000000007919 */ /* 0x000e220000002100 */
[----:B------:R-:W0:Y:S01]  /*0040*/  LDCU UR6, c[0x0][0x360] ;  /* 0x00006c00ff0677ac */ /* 0x000e220008000800 */
[----:B-1----:R-:W-:Y:S01]  /*0050*/  UIMAD UR4, UR5, UR4, URZ ;  /* 0x00000004050472a4 */ /* 0x002fe2000f8e02ff */
[----:B0-----:R-:W-:-:S05]  /*0060*/  IMAD R3, R3, UR6, R0 ;  /* 0x0000000603037c24 */ /* 0x001fca000f8e0200 */
[----:B------:R-:W-:-:S13]  /*0070*/  ISETP.GE.AND P0, PT, R3, UR4, PT ;  /* 0x0000000403007c0c */ /* 0x000fda000bf06270 */
[----:B------:R-:W-:Y:S05]  /*0080*/  @P0 EXIT ;  /* 0x000000000000094d */ /* 0x000fea0003800000 */
[----:B------:R-:W0:Y:S01]  /*0090*/  LDC.64 R8, c[0x0][0x388] ;  /* 0x0000e200ff087b82 */ /* 0x000e220000000a00 */
[----:B------:R-:W1:Y:S07]  /*00a0*/  LDCU.64 UR4, c[0x0][0x358] ;  /* 0x00006b00ff0477ac */ /* 0x000e6e0008000a00 */
[----:B------:R-:W2:Y:S08]  /*00b0*/  LDC.64 R10, c[0x0][0x380] ;  /* 0x0000e000ff0a7b82 */ /* 0x000eb00000000a00 */
[----:B------:R-:W3:Y:S01]  /*00c0*/  LDC.64 R6, c[0x0][0x390] ;  /* 0x0000e400ff067b82 */ /* 0x000ee20000000a00 */
[----:B0-----:R-:W-:-:S06]  /*00d0*/  IMAD.WIDE R8, R3, 0x8, R8 ;  /* 0x0000000803087825 */ /* 0x001fcc00078e0208 */
[----:B-1----:R-:W4:Y:S01]  /*00e0*/  LDG.E.64 R8, desc[UR4][R8.64] ;  /* 0x0000000408087981 */ /* 0x002f22000c1e1b00 */
[----:B--2---:R-:W-:-:S06]  /*00f0*/  IMAD.WIDE R10, R3, 0x8, R10 ;  /* 0x00000008030a7825 */ /* 0x004fcc00078e020a */
[----:B------:R-:W2:Y:S01]  /*0100*/  LDG.E.64 R10, desc[UR4][R10.64] ;  /* 0x000000040a0a7981 */ /* 0x000ea2000c1e1b00 */
[----:B---3--:R-:W-:-:S05]  /*0110*/  IMAD.WIDE R6, R3, 0x8, R6 ;  /* 0x0000000803067825 */ /* 0x008fca00078e0206 */
[----:B------:R0:W5:Y:S01]  /*0120*/  LDG.E.64 R4, desc[UR4][R6.64] ;  /* 0x0000000406047981 */ /* 0x000162000c1e1b00 */
[----:B------:R-:W-:Y:S01]  /*0130*/  IMAD.MOV.U32 R2, RZ, RZ, 0x1 ;  /* 0x00000001ff027424 */ /* 0x000fe200078e00ff */
[----:B------:R-:W-:Y:S01]  /*0140*/  BSSY.RECONVERGENT B0, `(.L_x_0) ;  /* 0x0000012000007945 */ /* 0x000fe20003800200 */
[----:B----4-:R-:W1:Y:S01]  /*0150*/  MUFU.RCP64H R3, R9 ;  /* 0x0000000900037308 */ /* 0x010e620000001800 */
[----:B--2---:R-:W-:-:S03]  /*0160*/  FSETP.GEU.AND P1, PT, |R11|, 6.5827683646048100446e-37, PT ;  /* 0x036000000b00780b */ /* 0x004fc60003f2e200 */
[----:B-1----:R-:W-:-:S08]  /*0170*/  DFMA R12, -R8, R2, 1 ;  /* 0x3ff00000080c742b */ /* 0x002fd00000000102 */
[----:B------:R-:W-:-:S08]  /*0180*/  DFMA R12, R12, R12, R12 ;  /* 0x0000000c0c0c722b */ /* 0x000fd0000000000c */
[----:B------:R-:W-:-:S08]  /*0190*/  DFMA R12, R2, R12, R2 ;  /* 0x0000000c020c722b */ /* 0x000fd00000000002 */
[----:B------:R-:W-:-:S08]  /*01a0*/  DFMA R2, -R8, R12, 1 ;  /* 0x3ff000000802742b */ /* 0x000fd0000000010c */
[----:B------:R-:W-:-:S08]  /*01b0*/  DFMA R2, R12, R2, R12 ;  /* 0x000000020c02722b */ /* 0x000fd0000000000c */
[----:B------:R-:W-:-:S08]  /*01c0*/  DMUL R12, R10, R2 ;  /* 0x000000020a0c7228 */ /* 0x000fd00000000000 */
[----:B------:R-:W-:-:S08]  /*01d0*/  DFMA R14, -R8, R12, R10 ;  /* 0x0000000c080e722b */ /* 0x000fd0000000010a */
[----:B------:R-:W-:-:S10]  /*01e0*/  DFMA R2, R2, R14, R12 ;  /* 0x0000000e0202722b */ /* 0x000fd4000000000c */
[----:B------:R-:W-:-:S05]  /*01f0*/  FFMA R0, RZ, R9, R3 ;  /* 0x00000009ff007223 */ /* 0x000fca0000000003 */
[----:B------:R-:W-:-:S13]  /*0200*/  FSETP.GT.AND P0, PT, |R0|, 1.469367938527859385e-39, PT ;  /* 0x001000000000780b */ /* 0x000fda0003f04200 */
[----:B0-----:R-:W-:Y:S05]  /*0210*/  @P0 BRA P1, `(.L_x_1) ;  /* 0x0000000000100947 */ /* 0x001fea0000800000 */
[----:B------:R-:W-:-:S07]  /*0220*/  MOV R0, 0x240 ;  /* 0x0000024000007802 */ /* 0x000fce0000000f00 */
[----:B-----5:R-:W-:Y:S05]  /*0230*/  CALL.REL.NOINC `($__internal_0_$__cuda_sm20_div_rn_f64_full) ;  /* 0x0000000000187944 */ /* 0x020fea0003c00000 */
[----:B------:R-:W-:Y:S02]  /*0240*/  IMAD.MOV.U32 R2, RZ, RZ, R14 ;  /* 0x000000ffff027224 */ /* 0x000fe400078e000e */
[----:B------:R-:W-:-:S07]  /*0250*/  IMAD.MOV.U32 R3, RZ, RZ, R15 ;  /* 0x000000ffff037224 */ /* 0x000fce00078e000f */
.L_x_1:
[----:B------:R-:W-:Y:S05]  /*0260*/  BSYNC.RECONVERGENT B0 ;  /* 0x0000000000007941 */ /* 0x000fea0003800200 */
.L_x_0:
[----:B-----5:R-:W-:-:S07]  /*0270*/  DMUL R4, R4, R2 ;  /* 0x0000000204047228 */ /* 0x020fce0000000000 */
[----:B------:R-:W-:Y:S01]  /*0280*/  STG.E.64 desc[UR4][R6.64], R4 ;  /* 0x0000000406007986 */ /* 0x000fe2000c101b04 */
[----:B------:R-:W-:Y:S05]  /*0290*/  EXIT ;  /* 0x000000000000794d */ /* 0x000fea0003800000 */
        .weak           $__internal_0_$__cuda_sm20_div_rn_f64_full
        .type           $__internal_0_$__cuda_sm20_div_rn_f64_full,@function
        .size           $__internal_0_$__cuda_sm20_div_rn_f64_full,(.L_x_9 - $__internal_0_$__cuda_sm20_div_rn_f64_full)
$__internal_0_$__cuda_sm20_div_rn_f64_full:
[C---:B------:R-:W-:Y:S01]  /*02a0*/  FSETP.GEU.AND P0, PT, |R9|.reuse, 1.469367938527859385e-39, PT ;  /* 0x001000000900780b */ /* 0x040fe20003f0e200 */
[----:B------:R-:W-:Y:S01]  /*02b0*/  IMAD.MOV.U32 R12, RZ, RZ, 0x1 ;  /* 0x00000001ff0c7424 */ /* 0x000fe200078e00ff */
[----:B------:R-:W-:Y:S01]  /*02c0*/  LOP3.LUT R2, R9, 0x800fffff, RZ, 0xc0, !PT ;  /* 0x800fffff09027812 */ /* 0x000fe200078ec0ff */
[----:B------:R-:W-:Y:S01]  /*02d0*/  BSSY.RECONVERGENT B1, `(.L_x_2) ;  /* 0x0000055000017945 */ /* 0x000fe20003800200 */
[C---:B------:R-:W-:Y:S02]  /*02e0*/  FSETP.GEU.AND P2, PT, |R11|.reuse, 1.469367938527859385e-39, PT ;  /* 0x001000000b00780b */ /* 0x040fe40003f4e200 */
[----:B------:R-:W-:Y:S01]  /*02f0*/  LOP3.LUT R3, R2, 0x3ff00000, RZ, 0xfc, !PT ;  /* 0x3ff0000002037812 */ /* 0x000fe200078efcff */
[----:B------:R-:W-:Y:S01]  /*0300*/  IMAD.MOV.U32 R2, RZ, RZ, R8 ;  /* 0x000000ffff027224 */ /* 0x000fe200078e0008 */
[----:B------:R-:W-:-:S05]  /*0310*/  LOP3.LUT R14, R11, 0x7ff00000, RZ, 0xc0, !PT ;  /* 0x7ff000000b0e7812 */ /* 0x000fca00078ec0ff */
[----:B------:R-:W-:-:S04]  /*0320*/  @!P0 DMUL R2, R8, 8.98846567431157953865e+307 ;  /* 0x7fe0000008028828 */ /* 0x000fc80000000000 */
[----:B------:R-:W-:Y:S01]  /*0330*/  @!P2 LOP3.LUT R15, R9, 0x7ff00000, RZ, 0xc0, !PT ;  /* 0x7ff00000090fa812 */ /* 0x000fe200078ec0ff */
[----:B------:R-:W-:Y:S01]  /*0340*/  @!P2 IMAD.MOV.U32 R20, RZ, RZ, RZ ;  /* 0x000000ffff14a224 */ /* 0x000fe200078e00ff */
[----:B------:R-:W0:Y:S02]  /*0350*/  MUFU.RCP64H R13, R3 ;  /* 0x00000003000d7308 */ /* 0x000e240000001800 */
[----:B------:R-:W-:Y:S01]  /*0360*/  @!P2 ISETP.GE.U32.AND P3, PT, R14, R15, PT ;  /* 0x0000000f0e00a20c */ /* 0x000fe20003f66070 */
[----:B------:R-:W-:-:S05]  /*0370*/  IMAD.MOV.U32 R15, RZ, RZ, 0x1ca00000 ;  /* 0x1ca00000ff0f7424 */ /* 0x000fca00078e00ff */
[----:B------:R-:W-:-:S04]  /*0380*/  @!P2 SEL R21, R15, 0x63400000, !P3 ;  /* 0x634000000f15a807 */ /* 0x000fc80005800000 */
[----:B------:R-:W-:-:S04]  /*0390*/  @!P2 LOP3.LUT R21, R21, 0x80000000, R11, 0xf8, !PT ;  /* 0x800000001515a812 */ /* 0x000fc800078ef80b */
[----:B------:R-:W-:Y:S01]  /*03a0*/  @!P2 LOP3.LUT R21, R21, 0x100000, RZ, 0xfc, !PT ;  /* 0x001000001515a812 */ /* 0x000fe200078efcff */
[----:B0-----:R-:W-:-:S08]  /*03b0*/  DFMA R16, R12, -R2, 1 ;  /* 0x3ff000000c10742b */ /* 0x001fd00000000802 */
[----:B------:R-:W-:Y:S01]  /*03c0*/  DFMA R18, R16, R16, R16 ;  /* 0x000000101012722b */ /* 0x000fe20000000010 */
[----:B------:R-:W-:-:S04]  /*03d0*/  LOP3.LUT R17, R9, 0x7ff00000, RZ, 0xc0, !PT ;  /* 0x7ff0000009117812 */ /* 0x000fc800078ec0ff */
[----:B------:R-:W-:-:S03]  /*03e0*/  ISETP.GE.U32.AND P1, PT, R14, R17, PT ;  /* 0x000000110e00720c */ /* 0x000fc60003f26070 */
[----:B------:R-:W-:Y:S01]  /*03f0*/  DFMA R18, R12, R18, R12 ;  /* 0x000000120c12722b */ /* 0x000fe2000000000c */
[----:B------:R-:W-:Y:S01]  /*0400*/  SEL R13, R15, 0x63400000, !P1 ;  /* 0x634000000f0d7807 */ /* 0x000fe20004800000 */
[----:B------:R-:W-:-:S03]  /*0410*/  IMAD.MOV.U32 R12, RZ, RZ, R10 ;  /* 0x000000ffff0c7224 */ /* 0x000fc600078e000a */
[----:B------:R-:W-:-:S03]  /*0420*/  LOP3.LUT R13, R13, 0x800fffff, R11, 0xf8, !PT ;  /* 0x800fffff0d0d7812 */ /* 0x000fc600078ef80b */
[----:B------:R-:W-:-:S03]  /*0430*/  DFMA R22, R18, -R2, 1 ;  /* 0x3ff000001216742b */ /* 0x000fc60000000802 */
[----:B------:R-:W-:-:S05]  /*0440*/  @!P2 DFMA R12, R12, 2, -R20 ;  /* 0x400000000c0ca82b */ /* 0x000fca0000000814 */
[----:B------:R-:W-:Y:S01]  /*0450*/  DFMA R18, R18, R22, R18 ;  /* 0x000000161212722b */ /* 0x000fe20000000012 */
[----:B------:R-:W-:Y:S02]  /*0460*/  IMAD.MOV.U32 R22, RZ, RZ, R14 ;  /* 0x000000ffff167224 */ /* 0x000fe400078e000e */
[----:B------:R-:W-:Y:S01]  /*0470*/  IMAD.MOV.U32 R23, RZ, RZ, R17 ;  /* 0x000000ffff177224 */ /* 0x000fe200078e0011 */
[----:B------:R-:W-:Y:S02]  /*0480*/  @!P0 LOP3.LUT R23, R3, 0x7ff00000, RZ, 0xc0, !PT ;  /* 0x7ff0000003178812 */ /* 0x000fe400078ec0ff */
[----:B------:R-:W-:Y:S02]  /*0490*/  @!P2 LOP3.LUT R22, R13, 0x7ff00000, RZ, 0xc0, !PT ;  /* 0x7ff000000d16a812 */ /* 0x000fe400078ec0ff */
[----:B------:R-:W-:Y:S01]  /*04a0*/  DMUL R20, R18, R12 ;  /* 0x0000000c12147228 */ /* 0x000fe20000000000 */
[----:B------:R-:W-:Y:S02]  /*04b0*/  VIADD R25, R23, 0xffffffff ;  /* 0xffffffff17197836 */ /* 0x000fe40000000000 */
[----:B------:R-:W-:-:S05]  /*04c0*/  VIADD R24, R22, 0xffffffff ;  /* 0xffffffff16187836 */ /* 0x000fca0000000000 */
[----:B------:R-:W-:Y:S01]  /*04d0*/  DFMA R16, R20, -R2, R12 ;  /* 0x800000021410722b */ /* 0x000fe2000000000c */
[----:B------:R-:W-:-:S04]  /*04e0*/  ISETP.GT.U32.AND P0, PT, R24, 0x7feffffe, PT ;  /* 0x7feffffe1800780c */ /* 0x000fc80003f04070 */
[----:B------:R-:W-:-:S03]  /*04f0*/  ISETP.GT.U32.OR P0, PT, R25, 0x7feffffe, P0 ;  /* 0x7feffffe1900780c */ /* 0x000fc60000704470 */
[----:B------:R-:W-:-:S10]  /*0500*/  DFMA R16, R18, R16, R20 ;  /* 0x000000101210722b */ /* 0x000fd40000000014 */
[----:B------:R-:W-:Y:S05]  /*0510*/  @P0 BRA `(.L_x_3) ;  /* 0x00000000006c0947 */ /* 0x000fea0003800000 */
[----:B------:R-:W-:-:S04]  /*0520*/  LOP3.LUT R11, R9, 0x7ff00000, RZ, 0xc0, !PT ;  /* 0x7ff00000090b7812 */ /* 0x000fc800078ec0ff */
[CC--:B------:R-:W-:Y:S02]  /*0530*/  VIADDMNMX R10, R14.reuse, -R11.reuse, 0xb9600000, !PT ;  /* 0xb96000000e0a7446 */ /* 0x0c0fe4000780090b */
[----:B------:R-:W-:Y:S02]  /*0540*/  ISETP.GE.U32.AND P0, PT, R14, R11, PT ;  /* 0x0000000b0e00720c */ /* 0x000fe40003f06070 */
[----:B------:R-:W-:Y:S02]  /*0550*/  VIMNMX R10, PT, PT, R10, 0x46a00000, PT ;  /* 0x46a000000a0a7848 */ /* 0x000fe40003fe0100 */
[----:B------:R-:W-:-:S05]  /*0560*/  SEL R15, R15, 0x63400000, !P0 ;  /* 0x634000000f0f7807 */ /* 0x000fca0004000000 */
[----:B------:R-:W-:Y:S02]  /*0570*/  IMAD.IADD R18, R10, 0x1, -R15 ;  /* 0x000000010a127824 */ /* 0x000fe400078e0a0f */
[----:B------:R-:W-:Y:S02]  /*0580*/  IMAD.MOV.U32 R10, RZ, RZ, RZ ;  /* 0x000000ffff0a7224 */ /* 0x000fe400078e00ff */
[----:B------:R-:W-:-:S06]  /*0590*/  VIADD R11, R18, 0x7fe00000 ;  /* 0x7fe00000120b7836 */ /* 0x000fcc0000000000 */
[----:B------:R-:W-:-:S10]  /*05a0*/  DMUL R14, R16, R10 ;  /* 0x0000000a100e7228 */ /* 0x000fd40000000000 */
[----:B------:R-:W-:-:S13]  /*05b0*/  FSETP.GTU.AND P0, PT, |R15|, 1.469367938527859385e-39, PT ;  /* 0x001000000f00780b */ /* 0x000fda0003f0c200 */
[----:B------:R-:W-:Y:S05]  /*05c0*/  @P0 BRA `(.L_x_4) ;  /* 0x0000000000940947 */ /* 0x000fea0003800000 */
[----:B------:R-:W-:Y:S01]  /*05d0*/  DFMA R2, R16, -R2, R12 ;  /* 0x800000021002722b */ /* 0x000fe2000000000c */
[----:B------:R-:W-:-:S09]  /*05e0*/  IMAD.MOV.U32 R10, RZ, RZ, RZ ;  /* 0x000000ffff0a7224 */ /* 0x000fd200078e00ff */
[C---:B------:R-:W-:Y:S02]  /*05f0*/  FSETP.NEU.AND P0, PT, R3.reuse, RZ, PT ;  /* 0x000000ff0300720b */ /* 0x040fe40003f0d000 */
[----:B------:R-:W-:-:S04]  /*0600*/  LOP3.LUT R9, R3, 0x80000000, R9, 0x48, !PT ;  /* 0x8000000003097812 */ /* 0x000fc800078e4809 */
[----:B------:R-:W-:-:S07]  /*0610*/  LOP3.LUT R11, R9, R11, RZ, 0xfc, !PT ;  /* 0x0000000b090b7212 */ /* 0x000fce00078efcff */
[----:B------:R-:W-:Y:S05]  /*0620*/  @!P0 BRA `(.L_x_4) ;  /* 0x00000000007c8947 */ /* 0x000fea0003800000 */
[----:B------:R-:W-:Y:S01]  /*0630*/  IMAD.MOV R3, RZ, RZ, -R18 ;  /* 0x000000ffff037224 */ /* 0x000fe200078e0a12 */
[----:B------:R-:W-:Y:S01]  /*0640*/  DMUL.RP R10, R16, R10 ;  /* 0x0000000a100a7228 */ /* 0x000fe20000008000 */
[----:B------:R-:W-:-:S06]  /*0650*/  IMAD.MOV.U32 R2, RZ, RZ, RZ ;  /* 0x000000ffff027224 */ /* 0x000fcc00078e00ff */
[----:B------:R-:W-:-:S03]  /*0660*/  DFMA R2, R14, -R2, R16 ;  /* 0x800000020e02722b */ /* 0x000fc60000000010 */
[----:B------:R-:W-:-:S03]  /*0670*/  LOP3.LUT R9, R11, R9, RZ, 0x3c, !PT ;  /* 0x000000090b097212 */ /* 0x000fc600078e3cff */
[----:B------:R-:W-:-:S04]  /*0680*/  IADD3 R2, PT, PT, -R18, -0x43300000, RZ ;  /* 0xbcd0000012027810 */ /* 0x000fc80007ffe1ff */
[----:B------:R-:W-:-:S04]  /*0690*/  FSETP.NEU.AND P0, PT, |R3|, R2, PT ;  /* 0x000000020300720b */ /* 0x000fc80003f0d200 */
[----:B------:R-:W-:Y:S02]  /*06a0*/  FSEL R14, R10, R14, !P0 ;  /* 0x0000000e0a0e7208 */ /* 0x000fe40004000000 */
[----:B------:R-:W-:Y:S01]  /*06b0*/  FSEL R15, R9, R15, !P0 ;  /* 0x0000000f090f7208 */ /* 0x000fe20004000000 */
[----:B------:R-:W-:Y:S06]  /*06c0*/  BRA `(.L_x_4) ;  /* 0x0000000000547947 */ /* 0x000fec0003800000 */
.L_x_3:
[----:B------:R-:W-:-:S14]  /*06d0*/  DSETP.NAN.AND P0, PT, R10, R10, PT ;  /* 0x0000000a0a00722a */ /* 0x000fdc0003f08000 */
[----:B------:R-:W-:Y:S05]  /*06e0*/  @P0 BRA `(.L_x_5) ;  /* 0x0000000000440947 */ /* 0x000fea0003800000 */
[----:B------:R-:W-:-:S14]  /*06f0*/  DSETP.NAN.AND P0, PT, R8, R8, PT ;  /* 0x000000080800722a */ /* 0x000fdc0003f08000 */
[----:B------:R-:W-:Y:S05]  /*0700*/  @P0 BRA `(.L_x_6) ;  /* 0x0000000000300947 */ /* 0x000fea0003800000 */
[----:B------:R-:W-:Y:S01]  /*0710*/  ISETP.NE.AND P0, PT, R22, R23, PT ;  /* 0x000000171600720c */ /* 0x000fe20003f05270 */
[----:B------:R-:W-:Y:S02]  /*0720*/  IMAD.MOV.U32 R14, RZ, RZ, 0x0 ;  /* 0x00000000ff0e7424 */ /* 0x000fe400078e00ff */
[----:B------:R-:W-:-:S10]  /*0730*/  IMAD.MOV.U32 R15, RZ, RZ, -0x80000 ;  /* 0xfff80000ff0f7424 */ /* 0x000fd400078e00ff */
[----:B------:R-:W-:Y:S05]  /*0740*/  @!P0 BRA `(.L_x_4) ;  /* 0x0000000000348947 */ /* 0x000fea0003800000 */
[----:B------:R-:W-:Y:S02]  /*0750*/  ISETP.NE.AND P0, PT, R22, 0x7ff00000, PT ;  /* 0x7ff000001600780c */ /* 0x000fe40003f05270 */
[----:B------:R-:W-:Y:S02]  /*0760*/  LOP3.LUT R15, R11, 0x80000000, R9, 0x48, !PT ;  /* 0x800000000b0f7812 */ /* 0x000fe400078e4809 */
[----:B------:R-:W-:-:S13]  /*0770*/  ISETP.EQ.OR P0, PT, R23, RZ, !P0 ;  /* 0x000000ff1700720c */ /* 0x000fda0004702670 */
[----:B------:R-:W-:Y:S01]  /*0780*/  @P0 LOP3.LUT R2, R15, 0x7ff00000, RZ, 0xfc, !PT ;  /* 0x7ff000000f020812 */ /* 0x000fe200078efcff */
[----:B------:R-:W-:Y:S02]  /*0790*/  @!P0 IMAD.MOV.U32 R14, RZ, RZ, RZ ;  /* 0x000000ffff0e8224 */ /* 0x000fe400078e00ff */
[----:B------:R-:W-:Y:S02]  /*07a0*/  @P0 IMAD.MOV.U32 R14, RZ, RZ, RZ ;  /* 0x000000ffff0e0224 */ /* 0x000fe400078e00ff */
[----:B------:R-:W-:Y:S01]  /*07b0*/  @P0 IMAD.MOV.U32 R15, RZ, RZ, R2 ;  /* 0x000000ffff0f0224 */ /* 0x000fe200078e0002 */
[----:B------:R-:W-:Y:S06]  /*07c0*/  BRA `(.L_x_4) ;  /* 0x0000000000147947 */ /* 0x000fec0003800000 */
.L_x_6:
[----:B------:R-:W-:Y:S01]  /*07d0*/  LOP3.LUT R15, R9, 0x80000, RZ, 0xfc, !PT ;  /* 0x00080000090f7812 */ /* 0x000fe200078efcff */
[----:B------:R-:W-:Y:S01]  /*07e0*/  IMAD.MOV.U32 R14, RZ, RZ, R8 ;  /* 0x000000ffff0e7224 */ /* 0x000fe200078e0008 */
[----:B------:R-:W-:Y:S06]  /*07f0*/  BRA `(.L_x_4) ;  /* 0x0000000000087947 */ /* 0x000fec0003800000 */
.L_x_5:
[----:B------:R-:W-:Y:S01]  /*0800*/  LOP3.LUT R15, R11, 0x80000, RZ, 0xfc, !PT ;  /* 0x000800000b0f7812 */ /* 0x000fe200078efcff */
[----:B------:R-:W-:-:S07]  /*0810*/  IMAD.MOV.U32 R14, RZ, RZ, R10 ;  /* 0x000000ffff0e7224 */ /* 0x000fce00078e000a */
.L_x_4:
[----:B------:R-:W-:Y:S05]  /*0820*/  BSYNC.RECONVERGENT B1 ;  /* 0x0000000000017941 */ /* 0x000fea0003800200 */
.L_x_2:
[----:B------:R-:W-:Y:S02]  /*0830*/  IMAD.MOV.U32 R2, RZ, RZ, R0 ;  /* 0x000000ffff027224 */ /* 0x000fe400078e0000 */
[----:B------:R-:W-:-:S04]  /*0840*/  IMAD.MOV.U32 R3, RZ, RZ, 0x0 ;  /* 0x00000000ff037424 */ /* 0x000fc800078e00ff */
[----:B------:R-:W-:Y:S05]  /*0850*/  RET.REL.NODEC R2 `(_Z9Update_AbPdS_S_ii) ;  /* 0xfffffff402e87950 */ /* 0x000fea0003c3ffff */
.L_x_7:
[----:B------:R-:W-:-:S00]  /*0860*/  BRA `(.L_x_7) ;  /* 0xfffffffc00fc7947 */ /* 0x000fc0000383ffff */
[----:B------:R-:W-:-:S00]  /*0870*/  NOP ;  /* 0x0000000000007918 */ /* 0x000fc00000000000 */
        /* <DEDUP_REMOVED lines=8> */
.L_x_9:


//--------------------- .text._Z4OnesPfii         --------------------------
	.section	.text._Z4OnesPfii,"ax",@progbits
	.align	128
        .global         _Z4OnesPfii
        .type           _Z4OnesPfii,@function
        .size           _Z4OnesPfii,(.L_x_11 - _Z4OnesPfii)
        .other          _Z4OnesPfii,@"STO_CUDA_ENTRY STV_DEFAULT"
_Z4OnesPfii:
.text._Z4OnesPfii:
        /* <DEDUP_REMOVED lines=10> */
[----:B------:R-:W1:Y:S01]  /*00a0*/  LDCU.64 UR4, c[0x0][0x358] ;  /* 0x00006b00ff0477ac */ /* 0x000e620008000a00 */
[----:B------:R-:W-:Y:S02]  /*00b0*/  HFMA2 R7, -RZ, RZ, 1.875, 0 ;  /* 0x3f800000ff077431 */ /* 0x000fe400000001ff */
[----:B0-----:R-:W-:-:S05]  /*00c0*/  IMAD.WIDE R2, R5, 0x4, R2 ;  /* 0x0000000405027825 */ /* 0x001fca00078e0202 */
[----:B-1----:R-:W-:Y:S01]  /*00d0*/  STG.E desc[UR4][R2.64], R7 ;  /* 0x0000000702007986 */ /* 0x002fe2000c101904 */
[----:B------:R-:W-:Y:S05]  /*00e0*/  EXIT ;  /* 0x000000000000794d */ /* 0x000fea0003800000 */
.L_x_8:
        /* <DEDUP_REMOVED lines=9> */
.L_x_11:


//--------------------- .nv.shared.reserved.0     --------------------------
	.section	.nv.shared.reserved.0,"aw",@nobits
	.weak		__nv_reservedSMEM_offset_0_alias
	.size		__nv_reservedSMEM_offset_0_alias, 0, 64
	.other		__nv_reservedSMEM_offset_0_alias,@"STO_CUDA_RESERVED_SHARED STV_DEFAULT"
__nv_reservedSMEM_offset_0_alias:
	.zero		0
	.zero		64


//--------------------- .nv.constant0._Z9Update_AbPdS_S_ii --------------------------
	.section	.nv.constant0._Z9Update_AbPdS_S_ii,"a",@progbits
	.sectionflags	@""
	.align	4
.nv.constant0._Z9Update_AbPdS_S_ii:
	.zero		928


//--------------------- .nv.constant0._Z4OnesPfii --------------------------
	.section	.nv.constant0._Z4OnesPfii,"a",@progbits
	.sectionflags	@""
	.align	4
.nv.constant0._Z4OnesPfii:
	.zero		912


//--------------------- SYMBOLS --------------------------

	.type		.nv.reservedSmem.offset0,@object
	.size		.nv.reservedSmem.offset0,0x4
